//
// Generated by NVIDIA NVVM Compiler
//
// Compiler Build ID: CL-36424714
// Cuda compilation tools, release 13.0, V13.0.88
// Based on NVVM 20.0.0
//

.version 9.0
.target sm_100
.address_size 64

	// .globl	atan2Govaluate3X1

.visible .entry atan2Govaluate3X1(
	.param .u64 .ptr .align 1 atan2Govaluate3X1_param_0,
	.param .u64 .ptr .align 1 atan2Govaluate3X1_param_1,
	.param .f32 atan2Govaluate3X1_param_2,
	.param .u32 atan2Govaluate3X1_param_3
)
{
	.reg .pred 	%p<7>;
	.reg .b32 	%r<10>;
	.reg .b32 	%f<33>;
	.reg .b64 	%rd<8>;

	ld.param.u64 	%rd1, [atan2Govaluate3X1_param_0];
	ld.param.u64 	%rd2, [atan2Govaluate3X1_param_1];
	ld.param.f32 	%f1, [atan2Govaluate3X1_param_2];
	ld.param.u32 	%r2, [atan2Govaluate3X1_param_3];
	mov.u32 	%r3, %ctaid.y;
	mov.u32 	%r4, %nctaid.x;
	mov.u32 	%r5, %ctaid.x;
	mad.lo.s32 	%r6, %r3, %r4, %r5;
	mov.u32 	%r7, %ntid.x;
	mov.u32 	%r8, %tid.x;
	mad.lo.s32 	%r1, %r6, %r7, %r8;
	setp.ge.s32 	%p1, %r1, %r2;
	@%p1 bra 	$L__BB0_2;
	cvta.to.global.u64 	%rd3, %rd2;
	cvta.to.global.u64 	%rd4, %rd1;
	mul.wide.s32 	%rd5, %r1, 4;
	add.s64 	%rd6, %rd3, %rd5;
	ld.global.nc.f32 	%f2, [%rd6];
	abs.f32 	%f3, %f1;
	abs.f32 	%f4, %f2;
	setp.gt.f32 	%p2, %f4, %f3;
	selp.f32 	%f5, %f4, %f3, %p2;
	selp.f32 	%f6, %f3, %f4, %p2;
	div.rn.f32 	%f7, %f6, %f5;
	mul.f32 	%f8, %f7, %f7;
	fma.rn.f32 	%f9, %f8, 0f3B33710B, 0fBC807748;
	fma.rn.f32 	%f10, %f9, %f8, 0f3D2CDAB2;
	fma.rn.f32 	%f11, %f10, %f8, 0fBD992D10;
	fma.rn.f32 	%f12, %f11, %f8, 0f3DD9EA6C;
	fma.rn.f32 	%f13, %f12, %f8, 0fBE117CB1;
	fma.rn.f32 	%f14, %f13, %f8, 0f3E4CBCE0;
	fma.rn.f32 	%f15, %f14, %f8, 0fBEAAAA7D;
	mul.f32 	%f16, %f8, %f15;
	fma.rn.f32 	%f17, %f16, %f7, %f7;
	neg.f32 	%f18, %f17;
	fma.rn.f32 	%f19, 0f3F6EE581, 0f3FD774EB, %f18;
	selp.f32 	%f20, %f19, %f17, %p2;
	selp.f32 	%f21, 0f3F6EE581, 0f3FEEE581, %p2;
	selp.f32 	%f22, %f17, %f18, %p2;
	mov.b32 	%r9, %f1;
	fma.rn.f32 	%f23, %f21, 0f3FD774EB, %f22;
	setp.lt.s32 	%p3, %r9, 0;
	selp.f32 	%f24, %f23, %f20, %p3;
	add.f32 	%f25, %f3, %f4;
	setp.eq.f32 	%p4, %f5, 0f00000000;
	selp.f32 	%f26, 0f40490FDB, 0f00000000, %p3;
	setp.eq.f32 	%p5, %f3, %f4;
	selp.f32 	%f27, 0f4016CBE4, 0f3F490FDB, %p3;
	selp.f32 	%f28, %f27, %f24, %p5;
	selp.f32 	%f29, %f26, %f28, %p4;
	abs.f32 	%f30, %f25;
	setp.nan.f32 	%p6, %f30, %f30;
	copysign.f32 	%f31, %f2, %f29;
	selp.f32 	%f32, %f25, %f31, %p6;
	add.s64 	%rd7, %rd4, %rd5;
	st.global.f32 	[%rd7], %f32;
$L__BB0_2:
	ret;

}


// ===== COMPILED SASS (sm_100) =====

	.target	sm_100

	.elftype	@"ET_EXEC"


//--------------------- .note.nv.tkinfo           --------------------------
	.section	.note.nv.tkinfo,"",@"SHT_NOTE"
	.sectionflags	@"SHF_NOTE_NV_TKINFO"
	.tkinfo
        /*0018*/ 	.word	0x00000002
        /*0030*/ 	.string	""
        /*0030*/ 	.string	"ptxas"
        /*0030*/ 	.string	"Cuda compilation tools, release 13.0, V13.0.88"
        /*0030*/ 	.string	"Build cuda_13.0.r13.0/compiler.36424714_0"
        /*0030*/ 	.string	"-arch sm_100 -m 64 "



//--------------------- .note.nv.cuinfo           --------------------------
	.section	.note.nv.cuinfo,"",@"SHT_NOTE"
	.sectionflags	@"SHF_NOTE_NV_CUINFO"
        /*0018*/ 	.short	0x0002
        /*001a*/ 	.short	0x0064
        /*001c*/ 	.short	0x0082
	.zero		2


//--------------------- .nv.info                  --------------------------
	.section	.nv.info,"",@"SHT_CUDA_INFO"
	.align	4


	//----- nvinfo : EIATTR_REGCOUNT
	.align		4
        /*0000*/ 	.byte	0x04, 0x2f
        /*0002*/ 	.short	(.L_1 - .L_0)
	.align		4
.L_0:
        /*0004*/ 	.word	index@(atan2Govaluate3X1)
        /*0008*/ 	.word	0x00000012


	//----- nvinfo : EIATTR_FRAME_SIZE
	.align		4
.L_1:
        /*000c*/ 	.byte	0x04, 0x11
        /*000e*/ 	.short	(.L_3 - .L_2)
	.align		4
.L_2:
        /*0010*/ 	.word	index@($__internal_0_$__cuda_sm3x_div_rn_noftz_f32_slowpath)
        /*0014*/ 	.word	0x00000000


	//----- nvinfo : EIATTR_FRAME_SIZE
	.align		4
.L_3:
        /*0018*/ 	.byte	0x04, 0x11
        /*001a*/ 	.short	(.L_5 - .L_4)
	.align		4
.L_4:
        /*001c*/ 	.word	index@(atan2Govaluate3X1)
        /*0020*/ 	.word	0x00000000


	//----- nvinfo : EIATTR_MIN_STACK_SIZE
	.align		4
.L_5:
        /*0024*/ 	.byte	0x04, 0x12
        /*0026*/ 	.short	(.L_7 - .L_6)
	.align		4
.L_6:
        /*0028*/ 	.word	index@(atan2Govaluate3X1)
        /*002c*/ 	.word	0x00000000
.L_7:


//--------------------- .nv.compat                --------------------------
	.section	.nv.compat,"",@"SHT_CUDA_COMPAT_INFO"
	.align	4
        /*0000*/ 	.byte	0x02, 0x09, 0x00, 0x00, 0x02, 0x02, 0x01, 0x00, 0x02, 0x05, 0x05, 0x00, 0x03, 0x07, 0x01, 0x01
        /*0010*/ 	.byte	0x02, 0x03, 0x00, 0x00, 0x02, 0x06, 0x01, 0x00, 0x04, 0x0b, 0x08, 0x00, 0x01, 0x00, 0x00, 0x00
        /*0020*/ 	.byte	0x00, 0x00, 0x00, 0x00


//--------------------- .nv.info.atan2Govaluate3X1 --------------------------
	.section	.nv.info.atan2Govaluate3X1,"",@"SHT_CUDA_INFO"
	.sectionflags	@""
	.align	4


	//----- nvinfo : EIATTR_CUDA_API_VERSION
	.align		4
        /*0000*/ 	.byte	0x04, 0x37
        /*0002*/ 	.short	(.L_9 - .L_8)
.L_8:
        /*0004*/ 	.word	0x00000082


	//----- nvinfo : EIATTR_KPARAM_INFO
	.align		4
.L_9:
        /*0008*/ 	.byte	0x04, 0x17
        /*000a*/ 	.short	(.L_11 - .L_10)
.L_10:
        /*000c*/ 	.word	0x00000000
        /*0010*/ 	.short	0x0003
        /*0012*/ 	.short	0x0014
        /*0014*/ 	.byte	0x00, 0xf0, 0x11, 0x00


	//----- nvinfo : EIATTR_KPARAM_INFO
	.align		4
.L_11:
        /*0018*/ 	.byte	0x04, 0x17
        /*001a*/ 	.short	(.L_13 - .L_12)
.L_12:
        /*001c*/ 	.word	0x00000000
        /*0020*/ 	.short	0x0002
        /*0022*/ 	.short	0x0010
        /*0024*/ 	.byte	0x00, 0xf0, 0x11, 0x00


	//----- nvinfo : EIATTR_KPARAM_INFO
	.align		4
.L_13:
        /*0028*/ 	.byte	0x04, 0x17
        /*002a*/ 	.short	(.L_15 - .L_14)
.L_14:
        /*002c*/ 	.word	0x00000000
        /*0030*/ 	.short	0x0001
        /*0032*/ 	.short	0x0008
        /*0034*/ 	.byte	0x00, 0xf5, 0x21, 0x00


	//----- nvinfo : EIATTR_KPARAM_INFO
	.align		4
.L_15:
        /*0038*/ 	.byte	0x04, 0x17
        /*003a*/ 	.short	(.L_17 - .L_16)
.L_16:
        /*003c*/ 	.word	0x00000000
        /*0040*/ 	.short	0x0000
        /*0042*/ 	.short	0x0000
        /*0044*/ 	.byte	0x00, 0xf5, 0x21, 0x00


	//----- nvinfo : EIATTR_SPARSE_MMA_MASK
	.align		4
.L_17:
        /*0048*/ 	.byte	0x03, 0x50
        /*004a*/ 	.short	0x0000


	//----- nvinfo : EIATTR_MAXREG_COUNT
	.align		4
        /*004c*/ 	.byte	0x03, 0x1b
        /*004e*/ 	.short	0x00ff


	//----- nvinfo : EIATTR_MERCURY_ISA_VERSION
	.align		4
        /*0050*/ 	.byte	0x03, 0x5f
        /*0052*/ 	.short	0x0101


	//----- nvinfo : EIATTR_VRC_CTA_INIT_COUNT
	.align		4
        /*0054*/ 	.byte	0x02, 0x4a
	.zero		1
	.zero		1


	//----- nvinfo : EIATTR_EXIT_INSTR_OFFSETS
	.align		4
        /*0058*/ 	.byte	0x04, 0x1c
        /*005a*/ 	.short	(.L_19 - .L_18)


	//   ....[0]....
.L_18:
        /*005c*/ 	.word	0x000000a0


	//   ....[1]....
        /*0060*/ 	.word	0x000003f0


	//----- nvinfo : EIATTR_CRS_STACK_SIZE
	.align		4
.L_19:
        /*0064*/ 	.byte	0x04, 0x1e
        /*0066*/ 	.short	(.L_21 - .L_20)
.L_20:
        /*0068*/ 	.word	0x00000000


	//----- nvinfo : EIATTR_CBANK_PARAM_SIZE
	.align		4
.L_21:
        /*006c*/ 	.byte	0x03, 0x19
        /*006e*/ 	.short	0x0018


	//----- nvinfo : EIATTR_PARAM_CBANK
	.align		4
        /*0070*/ 	.byte	0x04, 0x0a
        /*0072*/ 	.short	(.L_23 - .L_22)
	.align		4
.L_22:
        /*0074*/ 	.word	index@(.nv.constant0.atan2Govaluate3X1)
        /*0078*/ 	.short	0x0380
        /*007a*/ 	.short	0x0018


	//----- nvinfo : EIATTR_SW_WAR
	.align		4
.L_23:
        /*007c*/ 	.byte	0x04, 0x36
        /*007e*/ 	.short	(.L_25 - .L_24)
.L_24:
        /*0080*/ 	.word	0x00000008
.L_25:


//--------------------- .nv.callgraph             --------------------------
	.section	.nv.callgraph,"",@"SHT_CUDA_CALLGRAPH"
	.align	4
	.sectionentsize	8
	.align		4
        /*0000*/ 	.word	0x00000000
	.align		4
        /*0004*/ 	.word	0xffffffff
	.align		4
        /*0008*/ 	.word	0x00000000
	.align		4
        /*000c*/ 	.word	0xfffffffe
	.align		4
        /*0010*/ 	.word	0x00000000
	.align		4
        /*0014*/ 	.word	0xfffffffd
	.align		4
        /*0018*/ 	.word	0x00000000
	.align		4
        /*001c*/ 	.word	0xfffffffc


//--------------------- .text.atan2Govaluate3X1   --------------------------
	.section	.text.atan2Govaluate3X1,"ax",@progbits
	.align	128
        .global         atan2Govaluate3X1
        .type           atan2Govaluate3X1,@function
        .size           atan2Govaluate3X1,(.L_x_14 - atan2Govaluate3X1)
        .other          atan2Govaluate3X1,@"STO_CUDA_ENTRY STV_DEFAULT"
atan2Govaluate3X1:
.text.atan2Govaluate3X1:
[----:B------:R-:W-:Y:S01]  /*0000*/  LDC R1, c[0x0][0x37c] ;  /* 0x0000df00ff017b82 */ /* 0x000fe20000000800 */
[----:B------:R-:W0:Y:S07]  /*0010*/  S2R R3, SR_TID.X ;  /* 0x0000000000037919 */ /* 0x000e2e0000002100 */
[----:B------:R-:W-:Y:S01]  /*0020*/  S2UR UR4, SR_CTAID.Y ;  /* 0x00000000000479c3 */ /* 0x000fe20000002600 */
[----:B------:R-:W1:Y:S01]  /*0030*/  LDCU UR5, c[0x0][0x370] ;  /* 0x00006e00ff0577ac */ /* 0x000e620008000800 */
[----:B------:R-:W2:Y:S06]  /*0040*/  LDCU UR7, c[0x0][0x394] ;  /* 0x00007280ff0777ac */ /* 0x000eac0008000800 */
[----:B------:R-:W1:Y:S08]  /*0050*/  S2UR UR6, SR_CTAID.X ;  /* 0x00000000000679c3 */ /* 0x000e700000002500 */
[----:B------:R-:W0:Y:S01]  /*0060*/  LDC R2, c[0x0][0x360] ;  /* 0x0000d800ff027b82 */ /* 0x000e220000000800 */
[----:B-1----:R-:W-:-:S06]  /*0070*/  UIMAD UR4, UR4, UR5, UR6 ;  /* 0x00000005040472a4 */ /* 0x002fcc000f8e0206 */
[----:B0-----:R-:W-:-:S05]  /*0080*/  IMAD R2, R2, UR4, R3 ;  /* 0x0000000402027c24 */ /* 0x001fca000f8e0203 */
[----:B--2---:R-:W-:-:S13]  /*0090*/  ISETP.GE.AND P0, PT, R2, UR7, PT ;  /* 0x0000000702007c0c */ /* 0x004fda000bf06270 */
[----:B------:R-:W-:Y:S05]  /*00a0*/  @P0 EXIT ;  /* 0x000000000000094d */ /* 0x000fea0003800000 */
[----:B------:R-:W0:Y:S01]  /*00b0*/  LDC.64 R4, c[0x0][0x388] ;  /* 0x0000e200ff047b82 */ /* 0x000e220000000a00 */
[----:B------:R-:W1:Y:S01]  /*00c0*/  LDCU.64 UR4, c[0x0][0x358] ;  /* 0x00006b00ff0477ac */ /* 0x000e620008000a00 */
[----:B------:R-:W2:Y:S01]  /*00d0*/  LDCU UR6, c[0x0][0x390] ;  /* 0x00007200ff0677ac */ /* 0x000ea20008000800 */
[----:B0-----:R-:W-:-:S06]  /*00e0*/  IMAD.WIDE R4, R2, 0x4, R4 ;  /* 0x0000000402047825 */ /* 0x001fcc00078e0204 */
[----:B-1----:R-:W2:Y:S01]  /*00f0*/  LDG.E.CONSTANT R4, desc[UR4][R4.64] ;  /* 0x0000000404047981 */ /* 0x002ea2000c1e9900 */
[----:B------:R-:W-:Y:S01]  /*0100*/  BSSY.RECONVERGENT B0, `(.L_x_0) ;  /* 0x000000f000007945 */ /* 0x000fe20003800200 */
[----:B--2---:R-:W-:-:S04]  /*0110*/  FSETP.GT.AND P2, PT, |R4|, |UR6|, PT ;  /* 0x4000000604007c0b */ /* 0x004fc8000bf44200 */
[C---:B------:R-:W-:Y:S02]  /*0120*/  FSEL R3, |R4|.reuse, |UR6|, P2 ;  /* 0x4000000604037c08 */ /* 0x040fe40009000200 */
[----:B------:R-:W-:Y:S02]  /*0130*/  FSEL R0, |R4|, |UR6|, !P2 ;  /* 0x4000000604007c08 */ /* 0x000fe4000d000200 */
[----:B------:R-:W0:Y:S08]  /*0140*/  MUFU.RCP R6, R3 ;  /* 0x0000000300067308 */ /* 0x000e300000001000 */
[----:B------:R-:W1:Y:S01]  /*0150*/  FCHK P0, R0, R3 ;  /* 0x0000000300007302 */ /* 0x000e620000000000 */
[----:B0-----:R-:W-:-:S04]  /*0160*/  FFMA R7, -R3, R6, 1 ;  /* 0x3f80000003077423 */ /* 0x001fc80000000106 */
[----:B------:R-:W-:-:S04]  /*0170*/  FFMA R7, R6, R7, R6 ;  /* 0x0000000706077223 */ /* 0x000fc80000000006 */
[----:B------:R-:W-:-:S04]  /*0180*/  FFMA R6, R0, R7, RZ ;  /* 0x0000000700067223 */ /* 0x000fc800000000ff */
[----:B------:R-:W-:-:S04]  /*0190*/  FFMA R8, -R3, R6, R0 ;  /* 0x0000000603087223 */ /* 0x000fc80000000100 */
[----:B------:R-:W-:Y:S01]  /*01a0*/  FFMA R6, R7, R8, R6 ;  /* 0x0000000807067223 */ /* 0x000fe20000000006 */
[----:B-1----:R-:W-:Y:S06]  /*01b0*/  @!P0 BRA `(.L_x_1) ;  /* 0x00000000000c8947 */ /* 0x002fec0003800000 */
[----:B------:R-:W-:-:S07]  /*01c0*/  MOV R6, 0x1e0 ;  /* 0x000001e000067802 */ /* 0x000fce0000000f00 */
[----:B------:R-:W-:Y:S05]  /*01d0*/  CALL.REL.NOINC `($__internal_0_$__cuda_sm3x_div_rn_noftz_f32_slowpath) ;  /* 0x0000000000887944 */ /* 0x000fea0003c00000 */
[----:B------:R-:W-:-:S07]  /*01e0*/  IMAD.MOV.U32 R6, RZ, RZ, R0 ;  /* 0x000000ffff067224 */ /* 0x000fce00078e0000 */
.L_x_1:
[----:B------:R-:W-:Y:S05]  /*01f0*/  BSYNC.RECONVERGENT B0 ;  /* 0x0000000000007941 */ /* 0x000fea0003800200 */
.L_x_0:
[----:B------:R-:W-:Y:S02]  /*0200*/  IMAD.MOV.U32 R5, RZ, RZ, 0x3b33710b ;  /* 0x3b33710bff057424 */ /* 0x000fe400078e00ff */
[----:B------:R-:W-:Y:S01]  /*0210*/  FMUL R0, R6, R6 ;  /* 0x0000000606007220 */ /* 0x000fe20000400000 */
[----:B------:R-:W0:Y:S01]  /*0220*/  LDCU UR6, c[0x0][0x390] ;  /* 0x00007200ff0677ac */ /* 0x000e220008000800 */
[----:B------:R-:W-:Y:S01]  /*0230*/  IMAD.MOV.U32 R8, RZ, RZ, 0x3f6ee581 ;  /* 0x3f6ee581ff087424 */ /* 0x000fe200078e00ff */
[----:B------:R-:W-:Y:S01]  /*0240*/  FSETP.NEU.AND P1, PT, R3, RZ, PT ;  /* 0x000000ff0300720b */ /* 0x000fe20003f2d000 */
[----:B------:R-:W-:-:S04]  /*0250*/  FFMA R5, R0, R5, -0.015681877732276916504 ;  /* 0xbc80774800057423 */ /* 0x000fc80000000005 */
[----:B------:R-:W-:-:S04]  /*0260*/  FFMA R5, R0, R5, 0.042200751602649688721 ;  /* 0x3d2cdab200057423 */ /* 0x000fc80000000005 */
[----:B------:R-:W-:-:S04]  /*0270*/  FFMA R5, R0, R5, -0.074792981147766113281 ;  /* 0xbd992d1000057423 */ /* 0x000fc80000000005 */
[----:B------:R-:W-:Y:S01]  /*0280*/  FFMA R5, R0, R5, 0.10640415549278259277 ;  /* 0x3dd9ea6c00057423 */ /* 0x000fe20000000005 */
[----:B0-----:R-:W-:-:S03]  /*0290*/  ISETP.LE.AND P0, PT, RZ, UR6, PT ;  /* 0x00000006ff007c0c */ /* 0x001fc6000bf03270 */
[----:B------:R-:W-:Y:S01]  /*02a0*/  FFMA R5, R0, R5, -0.14207722246646881104 ;  /* 0xbe117cb100057423 */ /* 0x000fe20000000005 */
[----:B------:R-:W-:-:S03]  /*02b0*/  FSETP.NEU.AND P3, PT, |R4|, |UR6|, PT ;  /* 0x4000000604007c0b */ /* 0x000fc6000bf6d200 */
[----:B------:R-:W-:-:S04]  /*02c0*/  FFMA R5, R0, R5, 0.19993925094604492188 ;  /* 0x3e4cbce000057423 */ /* 0x000fc80000000005 */
[----:B------:R-:W-:-:S04]  /*02d0*/  FFMA R5, R0, R5, -0.33333197236061096191 ;  /* 0xbeaaaa7d00057423 */ /* 0x000fc80000000005 */
[----:B------:R-:W-:-:S04]  /*02e0*/  FMUL R5, R0, R5 ;  /* 0x0000000500057220 */ /* 0x000fc80000400000 */
[----:B------:R-:W-:Y:S02]  /*02f0*/  FFMA R5, R5, R6, R6 ;  /* 0x0000000605057223 */ /* 0x000fe40000000006 */
[----:B------:R-:W0:Y:S02]  /*0300*/  LDC.64 R6, c[0x0][0x380] ;  /* 0x0000e000ff067b82 */ /* 0x000e240000000a00 */
[C---:B------:R-:W-:Y:S01]  /*0310*/  FFMA R0, R8.reuse, 1.6832555532455444336, -R5 ;  /* 0x3fd774eb08007823 */ /* 0x040fe20000000805 */
[----:B------:R-:W-:-:S04]  /*0320*/  FSEL R8, R8, 1.8663789033889770508, P2 ;  /* 0x3feee58108087808 */ /* 0x000fc80001000000 */
[-C--:B------:R-:W-:Y:S01]  /*0330*/  FSEL R9, R0, R5.reuse, P2 ;  /* 0x0000000500097208 */ /* 0x080fe20001000000 */
[----:B------:R-:W-:Y:S01]  /*0340*/  IMAD.MOV.U32 R0, RZ, RZ, 0x4016cbe4 ;  /* 0x4016cbe4ff007424 */ /* 0x000fe200078e00ff */
[----:B------:R-:W-:-:S05]  /*0350*/  FSEL R5, R5, -R5, P2 ;  /* 0x8000000505057208 */ /* 0x000fca0001000000 */
[----:B------:R-:W-:Y:S01]  /*0360*/  @!P0 FFMA R9, R8, 1.6832555532455444336, R5 ;  /* 0x3fd774eb08098823 */ /* 0x000fe20000000005 */
[----:B------:R-:W-:Y:S01]  /*0370*/  @!P3 FSEL R9, R0, 0.78539818525314331055, !P0 ;  /* 0x3f490fdb0009b808 */ /* 0x000fe20004000000 */
[----:B------:R-:W-:Y:S01]  /*0380*/  FADD R0, |R4|, |UR6| ;  /* 0x4000000604007e21 */ /* 0x000fe20008000200 */
[----:B------:R-:W-:-:S04]  /*0390*/  @!P1 FSEL R9, RZ, 3.1415927410125732422, P0 ;  /* 0x40490fdbff099808 */ /* 0x000fc80000000000 */
[----:B------:R-:W-:Y:S02]  /*03a0*/  FSETP.NAN.AND P0, PT, R0, R0, PT ;  /* 0x000000000000720b */ /* 0x000fe40003f08000 */
[----:B------:R-:W-:Y:S01]  /*03b0*/  LOP3.LUT R9, R9, 0x80000000, R4, 0xb8, !PT ;  /* 0x8000000009097812 */ /* 0x000fe200078eb804 */
[----:B0-----:R-:W-:-:S03]  /*03c0*/  IMAD.WIDE R2, R2, 0x4, R6 ;  /* 0x0000000402027825 */ /* 0x001fc600078e0206 */
[----:B------:R-:W-:-:S05]  /*03d0*/  FSEL R9, R0, R9, P0 ;  /* 0x0000000900097208 */ /* 0x000fca0000000000 */
[----:B------:R-:W-:Y:S01]  /*03e0*/  STG.E desc[UR4][R2.64], R9 ;  /* 0x0000000902007986 */ /* 0x000fe2000c101904 */
[----:B------:R-:W-:Y:S05]  /*03f0*/  EXIT ;  /* 0x000000000000794d */ /* 0x000fea0003800000 */
        .weak           $__internal_0_$__cuda_sm3x_div_rn_noftz_f32_slowpath
        .type           $__internal_0_$__cuda_sm3x_div_rn_noftz_f32_slowpath,@function
        .size           $__internal_0_$__cuda_sm3x_div_rn_noftz_f32_slowpath,(.L_x_14 - $__internal_0_$__cuda_sm3x_div_rn_noftz_f32_slowpath)
$__internal_0_$__cuda_sm3x_div_rn_noftz_f32_slowpath:
[--C-:B------:R-:W-:Y:S01]  /*0400*/  SHF.R.U32.HI R7, RZ, 0x17, R3.reuse ;  /* 0x00000017ff077819 */ /* 0x100fe20000011603 */
[----:B------:R-:W-:Y:S01]  /*0410*/  BSSY.RECONVERGENT B1, `(.L_x_2) ;  /* 0x0000064000017945 */ /* 0x000fe20003800200 */
[--C-:B------:R-:W-:Y:S01]  /*0420*/  SHF.R.U32.HI R5, RZ, 0x17, R0.reuse ;  /* 0x00000017ff057819 */ /* 0x100fe20000011600 */
[----:B------:R-:W-:Y:S01]  /*0430*/  IMAD.MOV.U32 R8, RZ, RZ, R0 ;  /* 0x000000ffff087224 */ /* 0x000fe200078e0000 */
[----:B------:R-:W-:Y:S01]  /*0440*/  LOP3.LUT R7, R7, 0xff, RZ, 0xc0, !PT ;  /* 0x000000ff07077812 */ /* 0x000fe200078ec0ff */
[----:B------:R-:W-:Y:S01]  /*0450*/  IMAD.MOV.U32 R9, RZ, RZ, R3 ;  /* 0x000000ffff097224 */ /* 0x000fe200078e0003 */
[----:B------:R-:W-:-:S03]  /*0460*/  LOP3.LUT R5, R5, 0xff, RZ, 0xc0, !PT ;  /* 0x000000ff05057812 */ /* 0x000fc600078ec0ff */
[----:B------:R-:W-:Y:S02]  /*0470*/  VIADD R12, R7, 0xffffffff ;  /* 0xffffffff070c7836 */ /* 0x000fe40000000000 */
[----:B------:R-:W-:-:S03]  /*0480*/  VIADD R11, R5, 0xffffffff ;  /* 0xffffffff050b7836 */ /* 0x000fc60000000000 */
[----:B------:R-:W-:-:S04]  /*0490*/  ISETP.GT.U32.AND P0, PT, R12, 0xfd, PT ;  /* 0x000000fd0c00780c */ /* 0x000fc80003f04070 */
[----:B------:R-:W-:-:S13]  /*04a0*/  ISETP.GT.U32.OR P0, PT, R11, 0xfd, P0 ;  /* 0x000000fd0b00780c */ /* 0x000fda0000704470 */
[----:B------:R-:W-:Y:S01]  /*04b0*/  @!P0 IMAD.MOV.U32 R10, RZ, RZ, RZ ;  /* 0x000000ffff0a8224 */ /* 0x000fe200078e00ff */
[----:B------:R-:W-:Y:S06]  /*04c0*/  @!P0 BRA `(.L_x_3) ;  /* 0x00000000005c8947 */ /* 0x000fec0003800000 */
[----:B------:R-:W-:Y:S02]  /*04d0*/  FSETP.GTU.FTZ.AND P1, PT, |R3|, +INF , PT ;  /* 0x7f8000000300780b */ /* 0x000fe40003f3c200 */
[----:B------:R-:W-:-:S04]  /*04e0*/  FSETP.GTU.FTZ.AND P0, PT, |R0|, +INF , PT ;  /* 0x7f8000000000780b */ /* 0x000fc80003f1c200 */
[----:B------:R-:W-:-:S13]  /*04f0*/  PLOP3.LUT P0, PT, P0, P1, PT, 0xf8, 0x8f ;  /* 0x00000000008f781c */ /* 0x000fda0000703f70 */
[----:B------:R-:W-:Y:S05]  /*0500*/  @P0 BRA `(.L_x_4) ;  /* 0x00000004004c0947 */ /* 0x000fea0003800000 */
[----:B------:R-:W-:-:S13]  /*0510*/  LOP3.LUT P0, RZ, R9, 0x7fffffff, R8, 0xc8, !PT ;  /* 0x7fffffff09ff7812 */ /* 0x000fda000780c808 */
[----:B------:R-:W-:Y:S05]  /*0520*/  @!P0 BRA `(.L_x_5) ;  /* 0x00000004003c8947 */ /* 0x000fea0003800000 */
[C---:B------:R-:W-:Y:S02]  /*0530*/  FSETP.NEU.FTZ.AND P3, PT, |R0|.reuse, +INF , PT ;  /* 0x7f8000000000780b */ /* 0x040fe40003f7d200 */
[----:B------:R-:W-:Y:S02]  /*0540*/  FSETP.NEU.FTZ.AND P1, PT, |R3|, +INF , PT ;  /* 0x7f8000000300780b */ /* 0x000fe40003f3d200 */
[----:B------:R-:W-:-:S11]  /*0550*/  FSETP.NEU.FTZ.AND P0, PT, |R0|, +INF , PT ;  /* 0x7f8000000000780b */ /* 0x000fd60003f1d200 */
[----:B------:R-:W-:Y:S05]  /*0560*/  @!P1 BRA !P3, `(.L_x_5) ;  /* 0x00000004002c9947 */ /* 0x000fea0005800000 */
[----:B------:R-:W-:-:S04]  /*0570*/  LOP3.LUT P3, RZ, R8, 0x7fffffff, RZ, 0xc0, !PT ;  /* 0x7fffffff08ff7812 */ /* 0x000fc8000786c0ff */
[----:B------:R-:W-:-:S13]  /*0580*/  PLOP3.LUT P1, PT, P1, P3, PT, 0x2f, 0xf2 ;  /* 0x0000000000f2781c */ /* 0x000fda0000f26577 */
[----:B------:R-:W-:Y:S05]  /*0590*/  @P1 BRA `(.L_x_6) ;  /* 0x0000000400181947 */ /* 0x000fea0003800000 */
[----:B------:R-:W-:-:S04]  /*05a0*/  LOP3.LUT P1, RZ, R9, 0x7fffffff, RZ, 0xc0, !PT ;  /* 0x7fffffff09ff7812 */ /* 0x000fc8000782c0ff */
[----:B------:R-:W-:-:S13]  /*05b0*/  PLOP3.LUT P0, PT, P0, P1, PT, 0x2f, 0xf2 ;  /* 0x0000000000f2781c */ /* 0x000fda0000702577 */
[----:B------:R-:W-:Y:S05]  /*05c0*/  @P0 BRA `(.L_x_7) ;  /* 0x0000000400000947 */ /* 0x000fea0003800000 */
[----:B------:R-:W-:Y:S02]  /*05d0*/  ISETP.GE.AND P0, PT, R11, RZ, PT ;  /* 0x000000ff0b00720c */ /* 0x000fe40003f06270 */
[----:B------:R-:W-:-:S11]  /*05e0*/  ISETP.GE.AND P1, PT, R12, RZ, PT ;  /* 0x000000ff0c00720c */ /* 0x000fd60003f26270 */
[----:B------:R-:W-:Y:S02]  /*05f0*/  @P0 IMAD.MOV.U32 R10, RZ, RZ, RZ ;  /* 0x000000ffff0a0224 */ /* 0x000fe400078e00ff */
[----:B------:R-:W-:Y:S01]  /*0600*/  @!P0 FFMA R8, R0, 1.84467440737095516160e+19, RZ ;  /* 0x5f80000000088823 */ /* 0x000fe200000000ff */
[----:B------:R-:W-:Y:S02]  /*0610*/  @!P0 IMAD.MOV.U32 R10, RZ, RZ, -0x40 ;  /* 0xffffffc0ff0a8424 */ /* 0x000fe400078e00ff */
[----:B------:R-:W-:Y:S02]  /*0620*/  @!P1 FFMA R9, R3, 1.84467440737095516160e+19, RZ ;  /* 0x5f80000003099823 */ /* 0x000fe400000000ff */
[----:B------:R-:W-:-:S07]  /*0630*/  @!P1 VIADD R10, R10, 0x40 ;  /* 0x000000400a0a9836 */ /* 0x000fce0000000000 */
.L_x_3:
[----:B------:R-:W-:Y:S01]  /*0640*/  LEA R0, R7, 0xc0800000, 0x17 ;  /* 0xc080000007007811 */ /* 0x000fe200078eb8ff */
[----:B------:R-:W-:Y:S01]  /*0650*/  VIADD R5, R5, 0xffffff81 ;  /* 0xffffff8105057836 */ /* 0x000fe20000000000 */
[----:B------:R-:W-:Y:S03]  /*0660*/  BSSY.RECONVERGENT B2, `(.L_x_8) ;  /* 0x0000035000027945 */ /* 0x000fe60003800200 */
[----:B------:R-:W-:Y:S01]  /*0670*/  IMAD.IADD R9, R9, 0x1, -R0 ;  /* 0x0000000109097824 */ /* 0x000fe200078e0a00 */
[C---:B------:R-:W-:Y:S01]  /*0680*/  IADD3 R7, PT, PT, R5.reuse, 0x7f, -R7 ;  /* 0x0000007f05077810 */ /* 0x040fe20007ffe807 */
[----:B------:R-:W-:Y:S02]  /*0690*/  IMAD R0, R5, -0x800000, R8 ;  /* 0xff80000005007824 */ /* 0x000fe400078e0208 */
[----:B------:R-:W0:Y:S01]  /*06a0*/  MUFU.RCP R11, R9 ;  /* 0x00000009000b7308 */ /* 0x000e220000001000 */
[----:B------:R-:W-:Y:S01]  /*06b0*/  FADD.FTZ R13, -R9, -RZ ;  /* 0x800000ff090d7221 */ /* 0x000fe20000010100 */
[----:B------:R-:W-:-:S03]  /*06c0*/  IMAD.IADD R7, R7, 0x1, R10 ;  /* 0x0000000107077824 */ /* 0x000fc600078e020a */
[----:B0-----:R-:W-:-:S04]  /*06d0*/  FFMA R12, R11, R13, 1 ;  /* 0x3f8000000b0c7423 */ /* 0x001fc8000000000d */
[----:B------:R-:W-:-:S04]  /*06e0*/  FFMA R15, R11, R12, R11 ;  /* 0x0000000c0b0f7223 */ /* 0x000fc8000000000b */
[----:B------:R-:W-:-:S04]  /*06f0*/  FFMA R8, R0, R15, RZ ;  /* 0x0000000f00087223 */ /* 0x000fc800000000ff */
[----:B------:R-:W-:-:S04]  /*0700*/  FFMA R11, R13, R8, R0 ;  /* 0x000000080d0b7223 */ /* 0x000fc80000000000 */
[----:B------:R-:W-:-:S04]  /*0710*/  FFMA R8, R15, R11, R8 ;  /* 0x0000000b0f087223 */ /* 0x000fc80000000008 */
[----:B------:R-:W-:-:S04]  /*0720*/  FFMA R13, R13, R8, R0 ;  /* 0x000000080d0d7223 */ /* 0x000fc80000000000 */
[----:B------:R-:W-:-:S05]  /*0730*/  FFMA R0, R15, R13, R8 ;  /* 0x0000000d0f007223 */ /* 0x000fca0000000008 */
[----:B------:R-:W-:-:S04]  /*0740*/  SHF.R.U32.HI R5, RZ, 0x17, R0 ;  /* 0x00000017ff057819 */ /* 0x000fc80000011600 */
[----:B------:R-:W-:-:S05]  /*0750*/  LOP3.LUT R5, R5, 0xff, RZ, 0xc0, !PT ;  /* 0x000000ff05057812 */ /* 0x000fca00078ec0ff */
[----:B------:R-:W-:-:S04]  /*0760*/  IMAD.IADD R9, R5, 0x1, R7 ;  /* 0x0000000105097824 */ /* 0x000fc800078e0207 */
[----:B------:R-:W-:-:S05]  /*0770*/  VIADD R5, R9, 0xffffffff ;  /* 0xffffffff09057836 */ /* 0x000fca0000000000 */
[----:B------:R-:W-:-:S13]  /*0780*/  ISETP.GE.U32.AND P0, PT, R5, 0xfe, PT ;  /* 0x000000fe0500780c */ /* 0x000fda0003f06070 */
[----:B------:R-:W-:Y:S05]  /*0790*/  @!P0 BRA `(.L_x_9) ;  /* 0x0000000000808947 */ /* 0x000fea0003800000 */
[----:B------:R-:W-:-:S13]  /*07a0*/  ISETP.GT.AND P0, PT, R9, 0xfe, PT ;  /* 0x000000fe0900780c */ /* 0x000fda0003f04270 */
[----:B------:R-:W-:Y:S05]  /*07b0*/  @P0 BRA `(.L_x_10) ;  /* 0x00000000006c0947 */ /* 0x000fea0003800000 */
[----:B------:R-:W-:-:S13]  /*07c0*/  ISETP.GE.AND P0, PT, R9, 0x1, PT ;  /* 0x000000010900780c */ /* 0x000fda0003f06270 */
[----:B------:R-:W-:Y:S05]  /*07d0*/  @P0 BRA `(.L_x_11) ;  /* 0x0000000000740947 */ /* 0x000fea0003800000 */
[----:B------:R-:W-:Y:S02]  /*07e0*/  ISETP.GE.AND P0, PT, R9, -0x18, PT ;  /* 0xffffffe80900780c */ /* 0x000fe40003f06270 */
[----:B------:R-:W-:-:S11]  /*07f0*/  LOP3.LUT R0, R0, 0x80000000, RZ, 0xc0, !PT ;  /* 0x8000000000007812 */ /* 0x000fd600078ec0ff */
[----:B------:R-:W-:Y:S05]  /*0800*/  @!P0 BRA `(.L_x_11) ;  /* 0x0000000000688947 */ /* 0x000fea0003800000 */
[-CC-:B------:R-:W-:Y:S01]  /*0810*/  FFMA.RZ R5, R15, R13.reuse, R8.reuse ;  /* 0x0000000d0f057223 */ /* 0x180fe2000000c008 */
[C---:B------:R-:W-:Y:S01]  /*0820*/  VIADD R10, R9.reuse, 0x20 ;  /* 0x00000020090a7836 */ /* 0x040fe20000000000 */
[C---:B------:R-:W-:Y:S02]  /*0830*/  ISETP.NE.AND P3, PT, R9.reuse, RZ, PT ;  /* 0x000000ff0900720c */ /* 0x040fe40003f65270 */
[----:B------:R-:W-:Y:S01]  /*0840*/  ISETP.NE.AND P1, PT, R9, RZ, PT ;  /* 0x000000ff0900720c */ /* 0x000fe20003f25270 */
[----:B------:R-:W-:Y:S01]  /*0850*/  IMAD.MOV R9, RZ, RZ, -R9 ;  /* 0x000000ffff097224 */ /* 0x000fe200078e0a09 */
[----:B------:R-:W-:Y:S01]  /*0860*/  LOP3.LUT R7, R5, 0x7fffff, RZ, 0xc0, !PT ;  /* 0x007fffff05077812 */ /* 0x000fe200078ec0ff */
[CCC-:B------:R-:W-:Y:S01]  /*0870*/  FFMA.RP R5, R15.reuse, R13.reuse, R8.reuse ;  /* 0x0000000d0f057223 */ /* 0x1c0fe20000008008 */
[----:B------:R-:W-:Y:S02]  /*0880*/  FFMA.RM R8, R15, R13, R8 ;  /* 0x0000000d0f087223 */ /* 0x000fe40000004008 */
[----:B------:R-:W-:-:S03]  /*0890*/  LOP3.LUT R7, R7, 0x800000, RZ, 0xfc, !PT ;  /* 0x0080000007077812 */ /* 0x000fc600078efcff */
[----:B------:R-:W-:Y:S02]  /*08a0*/  FSETP.NEU.FTZ.AND P0, PT, R5, R8, PT ;  /* 0x000000080500720b */ /* 0x000fe40003f1d000 */
[----:B------:R-:W-:Y:S02]  /*08b0*/  SHF.L.U32 R10, R7, R10, RZ ;  /* 0x0000000a070a7219 */ /* 0x000fe400000006ff */
[----:B------:R-:W-:Y:S02]  /*08c0*/  SEL R8, R9, RZ, P3 ;  /* 0x000000ff09087207 */ /* 0x000fe40001800000 */
[----:B------:R-:W-:Y:S02]  /*08d0*/  ISETP.NE.AND P1, PT, R10, RZ, P1 ;  /* 0x000000ff0a00720c */ /* 0x000fe40000f25270 */
[----:B------:R-:W-:Y:S02]  /*08e0*/  SHF.R.U32.HI R8, RZ, R8, R7 ;  /* 0x00000008ff087219 */ /* 0x000fe40000011607 */
[----:B------:R-:W-:-:S02]  /*08f0*/  PLOP3.LUT P0, PT, P0, P1, PT, 0xf8, 0x8f ;  /* 0x00000000008f781c */ /* 0x000fc40000703f70 */
[----:B------:R-:W-:Y:S02]  /*0900*/  SHF.R.U32.HI R10, RZ, 0x1, R8 ;  /* 0x00000001ff0a7819 */ /* 0x000fe40000011608 */
[----:B------:R-:W-:-:S04]  /*0910*/  SEL R5, RZ, 0x1, !P0 ;  /* 0x00000001ff057807 */ /* 0x000fc80004000000 */
[----:B------:R-:W-:-:S04]  /*0920*/  LOP3.LUT R5, R5, 0x1, R10, 0xf8, !PT ;  /* 0x0000000105057812 */ /* 0x000fc800078ef80a */
[----:B------:R-:W-:-:S05]  /*0930*/  LOP3.LUT R5, R5, R8, RZ, 0xc0, !PT ;  /* 0x0000000805057212 */ /* 0x000fca00078ec0ff */
[----:B------:R-:W-:-:S05]  /*0940*/  IMAD.IADD R5, R10, 0x1, R5 ;  /* 0x000000010a057824 */ /* 0x000fca00078e0205 */
[----:B------:R-:W-:Y:S01]  /*0950*/  LOP3.LUT R0, R5, R0, RZ, 0xfc, !PT ;  /* 0x0000000005007212 */ /* 0x000fe200078efcff */
[----:B------:R-:W-:Y:S06]  /*0960*/  BRA `(.L_x_11) ;  /* 0x0000000000107947 */ /* 0x000fec0003800000 */
.L_x_10:
[----:B------:R-:W-:-:S04]  /*0970*/  LOP3.LUT R0, R0, 0x80000000, RZ, 0xc0, !PT ;  /* 0x8000000000007812 */ /* 0x000fc800078ec0ff */
[----:B------:R-:W-:Y:S01]  /*0980*/  LOP3.LUT R0, R0, 0x7f800000, RZ, 0xfc, !PT ;  /* 0x7f80000000007812 */ /* 0x000fe200078efcff */
[----:B------:R-:W-:Y:S06]  /*0990*/  BRA `(.L_x_11) ;  /* 0x0000000000047947 */ /* 0x000fec0003800000 */
.L_x_9:
[----:B------:R-:W-:-:S07]  /*09a0*/  IMAD R0, R7, 0x800000, R0 ;  /* 0x0080000007007824 */ /* 0x000fce00078e0200 */
.L_x_11:
[----:B------:R-:W-:Y:S05]  /*09b0*/  BSYNC.RECONVERGENT B2 ;  /* 0x0000000000027941 */ /* 0x000fea0003800200 */
.L_x_8:
[----:B------:R-:W-:Y:S05]  /*09c0*/  BRA `(.L_x_12) ;  /* 0x0000000000207947 */ /* 0x000fea0003800000 */
.L_x_7:
[----:B------:R-:W-:-:S04]  /*09d0*/  LOP3.LUT R0, R9, 0x80000000, R8, 0x48, !PT ;  /* 0x8000000009007812 */ /* 0x000fc800078e4808 */
[----:B------:R-:W-:Y:S01]  /*09e0*/  LOP3.LUT R0, R0, 0x7f800000, RZ, 0xfc, !PT ;  /* 0x7f80000000007812 */ /* 0x000fe200078efcff */
[----:B------:R-:W-:Y:S06]  /*09f0*/  BRA `(.L_x_12) ;  /* 0x0000000000147947 */ /* 0x000fec0003800000 */
.L_x_6:
[----:B------:R-:W-:Y:S01]  /*0a00*/  LOP3.LUT R0, R9, 0x80000000, R8, 0x48, !PT ;  /* 0x8000000009007812 */ /* 0x000fe200078e4808 */
[----:B------:R-:W-:Y:S06]  /*0a10*/  BRA `(.L_x_12) ;  /* 0x00000000000c7947 */ /* 0x000fec0003800000 */
.L_x_5:
[----:B------:R-:W0:Y:S01]  /*0a20*/  MUFU.RSQ R0, -QNAN ;  /* 0xffc0000000007908 */ /* 0x000e220000001400 */
[----:B------:R-:W-:Y:S05]  /*0a30*/  BRA `(.L_x_12) ;  /* 0x0000000000047947 */ /* 0x000fea0003800000 */
.L_x_4:
[----:B------:R-:W-:-:S07]  /*0a40*/  FADD.FTZ R0, R0, R3 ;  /* 0x0000000300007221 */ /* 0x000fce0000010000 */
.L_x_12:
[----:B------:R-:W-:Y:S05]  /*0a50*/  BSYNC.RECONVERGENT B1 ;  /* 0x0000000000017941 */ /* 0x000fea0003800200 */
.L_x_2:
[----:B------:R-:W-:-:S04]  /*0a60*/  IMAD.MOV.U32 R7, RZ, RZ, 0x0 ;  /* 0x00000000ff077424 */ /* 0x000fc800078e00ff */
[----:B0-----:R-:W-:Y:S05]  /*0a70*/  RET.REL.NODEC R6 `(atan2Govaluate3X1) ;  /* 0xfffffff406607950 */ /* 0x001fea0003c3ffff */
.L_x_13:
[----:B------:R-:W-:-:S00]  /*0a80*/  BRA `(.L_x_13) ;  /* 0xfffffffc00fc7947 */ /* 0x000fc0000383ffff */
[----:B------:R-:W-:-:S00]  /*0a90*/  NOP ;  /* 0x0000000000007918 */ /* 0x000fc00000000000 */
        /* <DEDUP_REMOVED lines=14> */
.L_x_14:


//--------------------- .nv.shared.reserved.0     --------------------------
	.section	.nv.shared.reserved.0,"aw",@nobits
	.weak		__nv_reservedSMEM_offset_0_alias
	.size		__nv_reservedSMEM_offset_0_alias, 0, 64
	.other		__nv_reservedSMEM_offset_0_alias,@"STO_CUDA_RESERVED_SHARED STV_DEFAULT"
__nv_reservedSMEM_offset_0_alias:
	.zero		0
	.zero		64


//--------------------- .nv.constant0.atan2Govaluate3X1 --------------------------
	.section	.nv.constant0.atan2Govaluate3X1,"a",@progbits
	.sectionflags	@""
	.align	4
.nv.constant0.atan2Govaluate3X1:
	.zero		920


//--------------------- SYMBOLS --------------------------

	.type		.nv.reservedSmem.offset0,@object
	.size		.nv.reservedSmem.offset0,0x4
